	.headerflags	@"EF_CUDA_TEXMODE_UNIFIED EF_CUDA_64BIT_ADDRESS EF_CUDA_ACCELERATORS EF_CUDA_SM90 EF_CUDA_VIRTUAL_SM(EF_CUDA_SM90)"
	.elftype	@"ET_EXEC"


//--------------------- .nv.info                  --------------------------
	.section	.nv.info,"",@"SHT_CUDA_INFO"
	.align	4


	//----- nvinfo : EIATTR_REGCOUNT
	.align		4
        /*0000*/ 	.byte	0x04, 0x2f
        /*0002*/ 	.short	(.L_1 - .L_0)
	.align		4
.L_0:
        /*0004*/ 	.word	index@(triton_poi_fused_add_avg_pool2d_11)
        /*0008*/ 	.word	0x0000001e


	//----- nvinfo : EIATTR_MIN_STACK_SIZE
	.align		4
.L_1:
        /*000c*/ 	.byte	0x04, 0x12
        /*000e*/ 	.short	(.L_3 - .L_2)
	.align		4
.L_2:
        /*0010*/ 	.word	index@(triton_poi_fused_add_avg_pool2d_11)
        /*0014*/ 	.word	0x00000000


	//----- nvinfo : EIATTR_FRAME_SIZE
	.align		4
.L_3:
        /*0018*/ 	.byte	0x04, 0x11
        /*001a*/ 	.short	(.L_5 - .L_4)
	.align		4
.L_4:
        /*001c*/ 	.word	index@(triton_poi_fused_add_avg_pool2d_11)
        /*0020*/ 	.word	0x00000000


	//----- nvinfo : EIATTR_MIN_STACK_SIZE
	.align		4
.L_5:
        /*0024*/ 	.byte	0x04, 0x12
        /*0026*/ 	.short	(.L_7 - .L_6)
	.align		4
.L_6:
        /*0028*/ 	.word	index@(triton_poi_fused_add_avg_pool2d_11)
        /*002c*/ 	.word	0x00000000
.L_7:


//--------------------- .nv.info.triton_poi_fused_add_avg_pool2d_11 --------------------------
	.section	.nv.info.triton_poi_fused_add_avg_pool2d_11,"",@"SHT_CUDA_INFO"
	.sectionflags	@""
	.align	4


	//----- nvinfo : EIATTR_CUDA_API_VERSION
	.align		4
        /*0000*/ 	.byte	0x04, 0x37
        /*0002*/ 	.short	(.L_9 - .L_8)
.L_8:
        /*0004*/ 	.word	0x0000007c


	//----- nvinfo : EIATTR_KPARAM_INFO
	.align		4
.L_9:
        /*0008*/ 	.byte	0x04, 0x17
        /*000a*/ 	.short	(.L_11 - .L_10)
.L_10:
        /*000c*/ 	.word	0x00000000
        /*0010*/ 	.short	0x0002
        /*0012*/ 	.short	0x0010
        /*0014*/ 	.byte	0x00, 0xf0, 0x11, 0x00


	//----- nvinfo : EIATTR_KPARAM_INFO
	.align		4
.L_11:
        /*0018*/ 	.byte	0x04, 0x17
        /*001a*/ 	.short	(.L_13 - .L_12)
.L_12:
        /*001c*/ 	.word	0x00000000
        /*0020*/ 	.short	0x0001
        /*0022*/ 	.short	0x0008
        /*0024*/ 	.byte	0x00, 0xf4, 0x21, 0x00


	//----- nvinfo : EIATTR_KPARAM_INFO
	.align		4
.L_13:
        /*0028*/ 	.byte	0x04, 0x17
        /*002a*/ 	.short	(.L_15 - .L_14)
.L_14:
        /*002c*/ 	.word	0x00000000
        /*0030*/ 	.short	0x0000
        /*0032*/ 	.short	0x0000
        /*0034*/ 	.byte	0x00, 0xf4, 0x21, 0x00


	//----- nvinfo : EIATTR_SPARSE_MMA_MASK
	.align		4
.L_15:
        /*0038*/ 	.byte	0x03, 0x50
        /*003a*/ 	.short	0x0000


	//----- nvinfo : EIATTR_MAXREG_COUNT
	.align		4
        /*003c*/ 	.byte	0x03, 0x1b
        /*003e*/ 	.short	0x00ff


	//----- nvinfo : EIATTR_EXIT_INSTR_OFFSETS
	.align		4
        /*0040*/ 	.byte	0x04, 0x1c
        /*0042*/ 	.short	(.L_17 - .L_16)


	//   ....[0]....
.L_16:
        /*0044*/ 	.word	0x00000790


	//   ....[1]....
        /*0048*/ 	.word	0x000007b0


	//----- nvinfo : EIATTR_REQNTID
	.align		4
.L_17:
        /*004c*/ 	.byte	0x04, 0x10
        /*004e*/ 	.short	(.L_19 - .L_18)
.L_18:
        /*0050*/ 	.word	0x00000080
        /*0054*/ 	.word	0x00000001
        /*0058*/ 	.word	0x00000001


	//----- nvinfo : EIATTR_CBANK_PARAM_SIZE
	.align		4
.L_19:
        /*005c*/ 	.byte	0x03, 0x19
        /*005e*/ 	.short	0x0014


	//----- nvinfo : EIATTR_PARAM_CBANK
	.align		4
        /*0060*/ 	.byte	0x04, 0x0a
        /*0062*/ 	.short	(.L_21 - .L_20)
	.align		4
.L_20:
        /*0064*/ 	.word	index@(.nv.constant0.triton_poi_fused_add_avg_pool2d_11)
        /*0068*/ 	.short	0x0210
        /*006a*/ 	.short	0x0014


	//----- nvinfo : EIATTR_SW_WAR
	.align		4
.L_21:
        /*006c*/ 	.byte	0x04, 0x36
        /*006e*/ 	.short	(.L_23 - .L_22)
.L_22:
        /*0070*/ 	.word	0x00000008
.L_23:


//--------------------- .nv.callgraph             --------------------------
	.section	.nv.callgraph,"",@"SHT_CUDA_CALLGRAPH"
	.align	4
	.sectionentsize	8
	.align		4
        /*0000*/ 	.word	0x00000000
	.align		4
        /*0004*/ 	.word	0xffffffff
	.align		4
        /*0008*/ 	.word	0x00000000
	.align		4
        /*000c*/ 	.word	0xfffffffe
	.align		4
        /*0010*/ 	.word	0x00000000
	.align		4
        /*0014*/ 	.word	0xfffffffd
	.align		4
        /*0018*/ 	.word	0x00000000
	.align		4
        /*001c*/ 	.word	0xfffffffc


//--------------------- .text.triton_poi_fused_add_avg_pool2d_11 --------------------------
	.section	.text.triton_poi_fused_add_avg_pool2d_11,"ax",@progbits
	.align	128
        .global         triton_poi_fused_add_avg_pool2d_11
        .type           triton_poi_fused_add_avg_pool2d_11,@function
        .size           triton_poi_fused_add_avg_pool2d_11,(.L_x_1 - triton_poi_fused_add_avg_pool2d_11)
        .other          triton_poi_fused_add_avg_pool2d_11,@"STO_CUDA_ENTRY STV_DEFAULT"
triton_poi_fused_add_avg_pool2d_11:
.text.triton_poi_fused_add_avg_pool2d_11:
[----:B------:R-:W0:Y:S02]  /*0000*/  LDC R1, c[0x0][0x28] ;  /* 0x00000a00ff017b82 */ /* 0x000e240000000800 */
[----:B------:R-:W1:Y:S01]  /*0010*/  S2R R21, SR_TID.X ;  /* 0x0000000000157919 */ /* 0x000e620000002100 */
[----:B------:R-:W2:Y:S01]  /*0020*/  LDC.64 R4, c[0x0][0x218] ;  /* 0x00008600ff047b82 */ /* 0x000ea20000000a00 */
[----:B------:R-:W-:Y:S02]  /*0030*/  CS2R R14, SRZ ;  /* 0x00000000000e7805 */ /* 0x000fe4000001ff00 */
[----:B------:R-:W-:Y:S01]  /*0040*/  CS2R R16, SRZ ;  /* 0x0000000000107805 */ /* 0x000fe2000001ff00 */
[----:B------:R-:W3:Y:S01]  /*0050*/  S2R R0, SR_CTAID.X ;  /* 0x0000000000007919 */ /* 0x000ee20000002500 */
[----:B------:R-:W-:Y:S01]  /*0060*/  ULDC.64 UR4, c[0x0][0x208] ;  /* 0x0000820000047ab9 */ /* 0x000fe20000000a00 */
[----:B-1----:R-:W-:Y:S02]  /*0070*/  LOP3.LUT R21, R21, 0x7f, RZ, 0xc0, !PT ;  /* 0x0000007f15157812 */ /* 0x002fe400078ec0ff */
[----:B---3--:R-:W-:-:S03]  /*0080*/  SHF.R.S32.HI R2, RZ, 0x18, R0 ;  /* 0x00000018ff027819 */ /* 0x008fc60000011400 */
[----:B------:R-:W-:Y:S01]  /*0090*/  IMAD R21, R0, 0x80, R21 ;  /* 0x0000008000157824 */ /* 0x000fe200078e0215 */
[----:B------:R-:W-:-:S03]  /*00a0*/  SGXT R0, R2, 0x1 ;  /* 0x000000010200781a */ /* 0x000fc60000000200 */
[C---:B------:R-:W-:Y:S02]  /*00b0*/  VIADD R9, R21.reuse, 0xfffffff1 ;  /* 0xfffffff115097836 */ /* 0x040fe40000000000 */
[----:B------:R-:W-:Y:S01]  /*00c0*/  VIADD R7, R21, 0xfffffff0 ;  /* 0xfffffff015077836 */ /* 0x000fe20000000000 */
[----:B------:R-:W-:Y:S01]  /*00d0*/  LEA.HI R0, R0, R21, RZ, 0x4 ;  /* 0x0000001500007211 */ /* 0x000fe200078f20ff */
[----:B--2---:R-:W-:-:S03]  /*00e0*/  IMAD.WIDE R8, R9, 0x4, R4 ;  /* 0x0000000409087825 */ /* 0x004fc600078e0204 */
[----:B------:R-:W-:Y:S02]  /*00f0*/  SHF.R.S32.HI R2, RZ, 0x4, R0 ;  /* 0x00000004ff027819 */ /* 0x000fe40000011400 */
[----:B------:R-:W-:Y:S02]  /*0100*/  LOP3.LUT R0, R0, 0xfffffff0, RZ, 0xc0, !PT ;  /* 0xfffffff000007812 */ /* 0x000fe400078ec0ff */
[----:B------:R-:W-:-:S03]  /*0110*/  LEA.HI R3, R2, R2, RZ, 0x4 ;  /* 0x0000000202037211 */ /* 0x000fc600078f20ff */
[----:B------:R-:W-:Y:S01]  /*0120*/  IMAD.IADD R13, R21, 0x1, -R0 ;  /* 0x00000001150d7824 */ /* 0x000fe200078e0a00 */
[----:B------:R-:W-:-:S03]  /*0130*/  LOP3.LUT R3, R3, 0xfffffff0, RZ, 0xc0, !PT ;  /* 0xfffffff003037812 */ /* 0x000fc600078ec0ff */
[----:B------:R-:W-:Y:S02]  /*0140*/  VIADD R10, R13, 0x1 ;  /* 0x000000010d0a7836 */ /* 0x000fe40000000000 */
[----:B------:R-:W-:Y:S02]  /*0150*/  IMAD.IADD R0, R2, 0x1, -R3 ;  /* 0x0000000102007824 */ /* 0x000fe400078e0a03 */
[----:B------:R-:W-:Y:S01]  /*0160*/  VIADD R3, R21, 0xffffffef ;  /* 0xffffffef15037836 */ /* 0x000fe20000000000 */
[----:B------:R-:W-:Y:S02]  /*0170*/  ISETP.GE.U32.AND P2, PT, R10, 0x10, PT ;  /* 0x000000100a00780c */ /* 0x000fe40003f46070 */
[C---:B------:R-:W-:Y:S01]  /*0180*/  ISETP.GT.AND P0, PT, R0.reuse, RZ, PT ;  /* 0x000000ff0000720c */ /* 0x040fe20003f04270 */
[----:B------:R-:W-:Y:S01]  /*0190*/  IMAD.WIDE R2, R3, 0x4, R4 ;  /* 0x0000000403027825 */ /* 0x000fe200078e0204 */
[----:B------:R-:W-:Y:S02]  /*01a0*/  ISETP.GT.AND P1, PT, R0, RZ, !P2 ;  /* 0x000000ff0000720c */ /* 0x000fe40005724270 */
[----:B------:R-:W-:-:S02]  /*01b0*/  ISETP.GT.AND P3, PT, R13, RZ, P0 ;  /* 0x000000ff0d00720c */ /* 0x000fc40000764270 */
[C---:B------:R-:W-:Y:S02]  /*01c0*/  ISETP.LT.AND P1, PT, R21.reuse, 0x1800, P1 ;  /* 0x000018001500780c */ /* 0x040fe40000f21270 */
[----:B------:R-:W-:Y:S02]  /*01d0*/  ISETP.LT.AND P3, PT, R21, 0x1800, P3 ;  /* 0x000018001500780c */ /* 0x000fe40001f61270 */
[----:B------:R-:W-:-:S04]  /*01e0*/  ISETP.GT.AND P0, PT, R13, -0x1, P0 ;  /* 0xffffffff0d00780c */ /* 0x000fc80000704270 */
[----:B------:R-:W-:-:S05]  /*01f0*/  ISETP.LT.AND P0, PT, R21, 0x1800, P0 ;  /* 0x000018001500780c */ /* 0x000fca0000701270 */
[----:B------:R-:W2:Y:S01]  /*0200*/  @P1 LDG.E R15, desc[UR4][R8.64] ;  /* 0x00000004080f1981 */ /* 0x000ea2000c1e1900 */
[----:B------:R-:W-:-:S03]  /*0210*/  IMAD.WIDE R6, R7, 0x4, R4 ;  /* 0x0000000407067825 */ /* 0x000fc600078e0204 */
[----:B------:R1:W3:Y:S04]  /*0220*/  @P3 LDG.E R17, desc[UR4][R2.64] ;  /* 0x0000000402113981 */ /* 0x0002e8000c1e1900 */
[----:B------:R4:W5:Y:S01]  /*0230*/  @P0 LDG.E R16, desc[UR4][R6.64] ;  /* 0x0000000406100981 */ /* 0x000962000c1e1900 */
[C---:B------:R-:W-:Y:S01]  /*0240*/  ISETP.GT.AND P6, PT, R13.reuse, 0xe, PT ;  /* 0x0000000e0d00780c */ /* 0x040fe20003fc4270 */
[C---:B------:R-:W-:Y:S01]  /*0250*/  VIADD R11, R13.reuse, 0x2 ;  /* 0x000000020d0b7836 */ /* 0x040fe20000000000 */
[----:B------:R-:W-:Y:S02]  /*0260*/  ISETP.GE.AND P4, PT, R13, 0xf, PT ;  /* 0x0000000f0d00780c */ /* 0x000fe40003f86270 */
[C---:B------:R-:W-:Y:S01]  /*0270*/  ISETP.GT.AND P2, PT, R0.reuse, -0x1, !P2 ;  /* 0xffffffff0000780c */ /* 0x040fe20005744270 */
[C---:B-1----:R-:W-:Y:S01]  /*0280*/  VIADD R2, R0.reuse, 0x2 ;  /* 0x0000000200027836 */ /* 0x042fe20000000000 */
[----:B------:R-:W-:Y:S01]  /*0290*/  SEL R12, R11, RZ, !P4 ;  /* 0x000000ff0b0c7207 */ /* 0x000fe20006000000 */
[C---:B------:R-:W-:Y:S01]  /*02a0*/  VIADD R3, R0.reuse, 0x1 ;  /* 0x0000000100037836 */ /* 0x040fe20000000000 */
[C---:B------:R-:W-:Y:S01]  /*02b0*/  ISETP.GE.AND P4, PT, R21.reuse, 0x1800, PT ;  /* 0x000018001500780c */ /* 0x040fe20003f86270 */
[C---:B----4-:R-:W-:Y:S01]  /*02c0*/  VIADD R7, R21.reuse, 0xffffffff ;  /* 0xffffffff15077836 */ /* 0x050fe20000000000 */
[----:B------:R-:W-:Y:S01]  /*02d0*/  LOP3.LUT R11, R0, R13, RZ, 0xfc, !PT ;  /* 0x0000000d000b7212 */ /* 0x000fe200078efcff */
[----:B------:R-:W-:Y:S01]  /*02e0*/  VIADD R18, R12, 0x11 ;  /* 0x000000110c127836 */ /* 0x000fe20000000000 */
[----:B------:R-:W-:Y:S01]  /*02f0*/  ISETP.LT.AND P2, PT, R21, 0x1800, P2 ;  /* 0x000018001500780c */ /* 0x000fe20001741270 */
[----:B------:R-:W-:Y:S01]  /*0300*/  @!P6 IMAD.MOV R18, RZ, RZ, R12 ;  /* 0x000000ffff12e224 */ /* 0x000fe200078e020c */
[----:B------:R-:W-:Y:S01]  /*0310*/  ISETP.GT.AND P6, PT, R0, -0x1, PT ;  /* 0xffffffff0000780c */ /* 0x000fe20003fc4270 */
[----:B------:R-:W-:Y:S01]  /*0320*/  IMAD.MOV.U32 R12, RZ, RZ, RZ ;  /* 0x000000ffff0c7224 */ /* 0x000fe200078e00ff */
[----:B------:R-:W-:Y:S01]  /*0330*/  ISETP.GT.AND P5, PT, R11, -0x1, !P4 ;  /* 0xffffffff0b00780c */ /* 0x000fe200067a4270 */
[----:B------:R-:W-:Y:S01]  /*0340*/  IMAD.WIDE R6, R7, 0x4, R4 ;  /* 0x0000000407067825 */ /* 0x000fe200078e0204 */
[----:B------:R-:W-:-:S02]  /*0350*/  ISETP.GT.AND P6, PT, R13, RZ, P6 ;  /* 0x000000ff0d00720c */ /* 0x000fc400037c4270 */
[----:B------:R-:W-:Y:S01]  /*0360*/  LOP3.LUT R10, R3, R10, RZ, 0xfc, !PT ;  /* 0x0000000a030a7212 */ /* 0x000fe200078efcff */
[C---:B------:R-:W-:Y:S02]  /*0370*/  VIADD R11, R21.reuse, 0x1 ;  /* 0x00000001150b7836 */ /* 0x040fe40000000000 */
[----:B------:R-:W-:Y:S02]  /*0380*/  IMAD.MOV.U32 R20, RZ, RZ, RZ ;  /* 0x000000ffff147224 */ /* 0x000fe400078e00ff */
[C---:B------:R-:W-:Y:S01]  /*0390*/  VIADD R9, R21.reuse, 0xf ;  /* 0x0000000f15097836 */ /* 0x040fe20000000000 */
[----:B------:R-:W-:Y:S01]  /*03a0*/  CS2R R22, SRZ ;  /* 0x0000000000167805 */ /* 0x000fe2000001ff00 */
[C---:B------:R-:W-:Y:S02]  /*03b0*/  VIADD R25, R21.reuse, 0x10 ;  /* 0x0000001015197836 */ /* 0x040fe40000000000 */
[----:B------:R-:W-:Y:S02]  /*03c0*/  VIADD R27, R21, 0x11 ;  /* 0x00000011151b7836 */ /* 0x000fe40000000000 */
[----:B------:R-:W-:Y:S01]  /*03d0*/  IMAD.MOV.U32 R24, RZ, RZ, RZ ;  /* 0x000000ffff187224 */ /* 0x000fe200078e00ff */
[----:B--2---:R-:W-:-:S02]  /*03e0*/  SEL R15, R15, RZ, P1 ;  /* 0x000000ff0f0f7207 */ /* 0x004fc40000800000 */
[C---:B------:R-:W-:Y:S02]  /*03f0*/  ISETP.GE.AND P1, PT, R0.reuse, 0xf, PT ;  /* 0x0000000f0000780c */ /* 0x040fe40003f26270 */
[----:B---3--:R-:W-:Y:S02]  /*0400*/  SEL R17, R17, RZ, P3 ;  /* 0x000000ff11117207 */ /* 0x008fe40001800000 */
[----:B------:R-:W-:Y:S02]  /*0410*/  ISETP.GT.AND P3, PT, R0, 0xe, PT ;  /* 0x0000000e0000780c */ /* 0x000fe40003f64270 */
[----:B------:R-:W-:Y:S02]  /*0420*/  SEL R8, R2, RZ, !P1 ;  /* 0x000000ff02087207 */ /* 0x000fe40004800000 */
[----:B------:R-:W-:Y:S02]  /*0430*/  ISETP.LT.AND P1, PT, R21, 0x1800, P6 ;  /* 0x000018001500780c */ /* 0x000fe40003721270 */
[----:B-----5:R-:W-:Y:S01]  /*0440*/  SEL R16, R16, RZ, P0 ;  /* 0x000000ff10107207 */ /* 0x020fe20000000000 */
[----:B------:R-:W-:Y:S01]  /*0450*/  VIADD R19, R8, 0x11 ;  /* 0x0000001108137836 */ /* 0x000fe20000000000 */
[----:B------:R-:W-:Y:S01]  /*0460*/  ISETP.GE.U32.AND P0, PT, R3, 0x10, PT ;  /* 0x000000100300780c */ /* 0x000fe20003f06070 */
[----:B------:R-:W-:Y:S01]  /*0470*/  IMAD.WIDE R2, R21, 0x4, R4 ;  /* 0x0000000415027825 */ /* 0x000fe200078e0204 */
[----:B------:R-:W-:-:S03]  /*0480*/  ISETP.LT.U32.AND P6, PT, R10, 0x10, !P4 ;  /* 0x000000100a00780c */ /* 0x000fc600067c1070 */
[----:B------:R-:W-:Y:S01]  /*0490*/  @!P3 IMAD.MOV R19, RZ, RZ, R8 ;  /* 0x000000ffff13b224 */ /* 0x000fe200078e0208 */
[C---:B------:R-:W-:Y:S01]  /*04a0*/  ISETP.GT.AND P3, PT, R13.reuse, RZ, !P0 ;  /* 0x000000ff0d00720c */ /* 0x040fe20004764270 */
[----:B------:R1:W2:Y:S01]  /*04b0*/  @P5 LDG.E R14, desc[UR4][R2.64] ;  /* 0x00000004020e5981 */ /* 0x0002a2000c1e1900 */
[----:B------:R-:W-:Y:S02]  /*04c0*/  ISETP.GT.AND P0, PT, R13, -0x1, !P0 ;  /* 0xffffffff0d00780c */ /* 0x000fe40004704270 */
[----:B------:R-:W-:Y:S01]  /*04d0*/  ISETP.LT.AND P3, PT, R21, 0x1800, P3 ;  /* 0x000018001500780c */ /* 0x000fe20001f61270 */
[----:B------:R3:W4:Y:S01]  /*04e0*/  @P1 LDG.E R12, desc[UR4][R6.64] ;  /* 0x00000004060c1981 */ /* 0x000722000c1e1900 */
[--C-:B------:R-:W-:Y:S01]  /*04f0*/  IMAD.WIDE R10, R11, 0x4, R4.reuse ;  /* 0x000000040b0a7825 */ /* 0x100fe200078e0204 */
[----:B------:R-:W-:Y:S01]  /*0500*/  ISETP.LT.AND P0, PT, R21, 0x1800, P0 ;  /* 0x000018001500780c */ /* 0x000fe20000701270 */
[----:B-1----:R-:W1:Y:S03]  /*0510*/  LDC.64 R2, c[0x0][0x210] ;  /* 0x00008400ff027b82 */ /* 0x002e660000000a00 */
[----:B------:R5:W4:Y:S01]  /*0520*/  @P2 LDG.E R20, desc[UR4][R10.64] ;  /* 0x000000040a142981 */ /* 0x000b22000c1e1900 */
[----:B---3--:R-:W-:-:S04]  /*0530*/  IMAD.WIDE R6, R9, 0x4, R4 ;  /* 0x0000000409067825 */ /* 0x008fc800078e0204 */
[--C-:B------:R-:W-:Y:S01]  /*0540*/  IMAD.WIDE R8, R25, 0x4, R4.reuse ;  /* 0x0000000419087825 */ /* 0x100fe200078e0204 */
[----:B------:R-:W3:Y:S03]  /*0550*/  @P3 LDG.E R22, desc[UR4][R6.64] ;  /* 0x0000000406163981 */ /* 0x000ee6000c1e1900 */
[----:B------:R-:W-:Y:S01]  /*0560*/  IMAD.WIDE R4, R27, 0x4, R4 ;  /* 0x000000041b047825 */ /* 0x000fe200078e0204 */
[----:B------:R-:W3:Y:S04]  /*0570*/  @P0 LDG.E R23, desc[UR4][R8.64] ;  /* 0x0000000408170981 */ /* 0x000ee8000c1e1900 */
[----:B------:R-:W3:Y:S01]  /*0580*/  @P6 LDG.E R24, desc[UR4][R4.64] ;  /* 0x0000000404186981 */ /* 0x000ee2000c1e1900 */
[----:B-1----:R-:W-:-:S04]  /*0590*/  IMAD.WIDE R2, R21, 0x4, R2 ;  /* 0x0000000415027825 */ /* 0x002fc800078e0202 */
[----:B------:R-:W-:-:S06]  /*05a0*/  IMAD.MOV.U32 R21, RZ, RZ, RZ ;  /* 0x000000ffff157224 */ /* 0x000fcc00078e00ff */
[----:B------:R-:W3:Y:S01]  /*05b0*/  @!P4 LDG.E R21, desc[UR4][R2.64] ;  /* 0x000000040215c981 */ /* 0x000ee2000c1e1900 */
[----:B-----5:R-:W-:Y:S01]  /*05c0*/  IADD3 R10, R18, -R13, -R0 ;  /* 0x8000000d120a7210 */ /* 0x020fe20007ffe800 */
[----:B------:R-:W-:-:S03]  /*05d0*/  IMAD.IADD R11, R13, 0x1, -R18 ;  /* 0x000000010d0b7824 */ /* 0x000fc600078e0a12 */
[----:B------:R-:W-:Y:S01]  /*05e0*/  IADD3 R10, R10, 0x1, R19 ;  /* 0x000000010a0a7810 */ /* 0x000fe20007ffe013 */
[----:B------:R-:W-:-:S04]  /*05f0*/  IMAD.IADD R18, R18, 0x1, -R13 ;  /* 0x0000000112127824 */ /* 0x000fc800078e0a0d */
[----:B------:R-:W-:-:S04]  /*0600*/  IMAD R10, R0, R11, R10 ;  /* 0x0000000b000a7224 */ /* 0x000fc800078e020a */
[----:B------:R-:W-:Y:S02]  /*0610*/  IMAD R10, R18, R19, R10 ;  /* 0x00000013120a7224 */ /* 0x000fe400078e020a */
[----:B------:R-:W-:-:S03]  /*0620*/  FADD R16, R17, R16 ;  /* 0x0000001011107221 */ /* 0x000fc60000000000 */
[----:B------:R-:W-:Y:S01]  /*0630*/  I2FP.F32.S32 R10, R10 ;  /* 0x0000000a000a7245 */ /* 0x000fe20000201400 */
[----:B------:R-:W-:Y:S01]  /*0640*/  FADD R15, R16, R15 ;  /* 0x0000000f100f7221 */ /* 0x000fe20000000000 */
[----:B--2---:R-:W-:Y:S02]  /*0650*/  SEL R14, R14, RZ, P5 ;  /* 0x000000ff0e0e7207 */ /* 0x004fe40002800000 */
[----:B----4-:R-:W-:Y:S02]  /*0660*/  SEL R12, R12, RZ, P1 ;  /* 0x000000ff0c0c7207 */ /* 0x010fe40000800000 */
[C---:B------:R-:W-:Y:S02]  /*0670*/  FSETP.GT.AND P1, PT, |R10|.reuse, 8.50705917302346158658e+37, PT ;  /* 0x7e8000000a00780b */ /* 0x040fe40003f24200 */
[----:B------:R-:W-:Y:S01]  /*0680*/  FSETP.GEU.AND P5, PT, |R10|, 1.175494350822287508e-38, PT ;  /* 0x008000000a00780b */ /* 0x000fe20003fae200 */
[----:B------:R-:W-:Y:S01]  /*0690*/  FADD R15, R15, R12 ;  /* 0x0000000c0f0f7221 */ /* 0x000fe20000000000 */
[----:B------:R-:W-:-:S03]  /*06a0*/  SEL R20, R20, RZ, P2 ;  /* 0x000000ff14147207 */ /* 0x000fc60001000000 */
[----:B------:R-:W-:-:S04]  /*06b0*/  FADD R15, R15, R14 ;  /* 0x0000000e0f0f7221 */ /* 0x000fc80000000000 */
[----:B------:R-:W-:Y:S01]  /*06c0*/  FADD R15, R15, R20 ;  /* 0x000000140f0f7221 */ /* 0x000fe20000000000 */
[----:B---3--:R-:W-:Y:S01]  /*06d0*/  SEL R22, R22, RZ, P3 ;  /* 0x000000ff16167207 */ /* 0x008fe20001800000 */
[----:B------:R-:W-:Y:S01]  /*06e0*/  @P1 FMUL R10, R10, 0.25 ;  /* 0x3e8000000a0a1820 */ /* 0x000fe20000400000 */
[----:B------:R-:W-:-:S03]  /*06f0*/  SEL R23, R23, RZ, P0 ;  /* 0x000000ff17177207 */ /* 0x000fc60000000000 */
[----:B------:R-:W-:Y:S01]  /*0700*/  @!P5 FMUL R10, R10, 16777216 ;  /* 0x4b8000000a0ad820 */ /* 0x000fe20000400000 */
[----:B------:R-:W-:Y:S01]  /*0710*/  FADD R22, R15, R22 ;  /* 0x000000160f167221 */ /* 0x000fe20000000000 */
[----:B------:R-:W-:-:S03]  /*0720*/  SEL R24, R24, RZ, P6 ;  /* 0x000000ff18187207 */ /* 0x000fc60003000000 */
[----:B------:R-:W-:Y:S01]  /*0730*/  FADD R23, R22, R23 ;  /* 0x0000001716177221 */ /* 0x000fe20000000000 */
[----:B------:R-:W1:Y:S03]  /*0740*/  MUFU.RCP R10, R10 ;  /* 0x0000000a000a7308 */ /* 0x000e660000001000 */
[----:B------:R-:W-:-:S04]  /*0750*/  FADD R24, R23, R24 ;  /* 0x0000001817187221 */ /* 0x000fc80000000000 */
[----:B------:R-:W-:-:S04]  /*0760*/  @P1 FMUL R24, R24, 0.25 ;  /* 0x3e80000018181820 */ /* 0x000fc80000400000 */
[----:B------:R-:W-:-:S04]  /*0770*/  @!P5 FMUL R24, R24, 16777216 ;  /* 0x4b8000001818d820 */ /* 0x000fc80000400000 */
[----:B-1----:R-:W-:Y:S01]  /*0780*/  FFMA R21, R10, R24, R21 ;  /* 0x000000180a157223 */ /* 0x002fe20000000015 */
[----:B------:R-:W-:Y:S06]  /*0790*/  @P4 EXIT ;  /* 0x000000000000494d */ /* 0x000fec0003800000 */
[----:B------:R-:W-:Y:S01]  /*07a0*/  STG.E desc[UR4][R2.64], R21 ;  /* 0x0000001502007986 */ /* 0x000fe2000c101904 */
[----:B------:R-:W-:Y:S05]  /*07b0*/  EXIT ;  /* 0x000000000000794d */ /* 0x000fea0003800000 */
.L_x_0:
[----:B------:R-:W-:-:S00]  /*07c0*/  BRA `(.L_x_0) ;  /* 0xfffffffc00fc7947 */ /* 0x000fc0000383ffff */
[----:B------:R-:W-:-:S00]  /*07d0*/  NOP ;  /* 0x0000000000007918 */ /* 0x000fc00000000000 */
        /* <DEDUP_REMOVED lines=10> */
.L_x_1:


//--------------------- .nv.constant0.triton_poi_fused_add_avg_pool2d_11 --------------------------
	.section	.nv.constant0.triton_poi_fused_add_avg_pool2d_11,"a",@progbits
	.sectionflags	@""
	.align	4
.nv.constant0.triton_poi_fused_add_avg_pool2d_11:
	.zero		548
